	.headerflags	@"EF_CUDA_TEXMODE_UNIFIED EF_CUDA_64BIT_ADDRESS EF_CUDA_ACCELERATORS EF_CUDA_SM90 EF_CUDA_VIRTUAL_SM(EF_CUDA_SM90)"
	.elftype	@"ET_EXEC"


//--------------------- .nv.info                  --------------------------
	.section	.nv.info,"",@"SHT_CUDA_INFO"
	.align	4


	//----- nvinfo : EIATTR_REGCOUNT
	.align		4
        /*0000*/ 	.byte	0x04, 0x2f
        /*0002*/ 	.short	(.L_1 - .L_0)
	.align		4
.L_0:
        /*0004*/ 	.word	index@(triton_per_fused_mean_61)
        /*0008*/ 	.word	0x00000018


	//----- nvinfo : EIATTR_MIN_STACK_SIZE
	.align		4
.L_1:
        /*000c*/ 	.byte	0x04, 0x12
        /*000e*/ 	.short	(.L_3 - .L_2)
	.align		4
.L_2:
        /*0010*/ 	.word	index@(triton_per_fused_mean_61)
        /*0014*/ 	.word	0x00000000


	//----- nvinfo : EIATTR_FRAME_SIZE
	.align		4
.L_3:
        /*0018*/ 	.byte	0x04, 0x11
        /*001a*/ 	.short	(.L_5 - .L_4)
	.align		4
.L_4:
        /*001c*/ 	.word	index@(triton_per_fused_mean_61)
        /*0020*/ 	.word	0x00000000


	//----- nvinfo : EIATTR_MIN_STACK_SIZE
	.align		4
.L_5:
        /*0024*/ 	.byte	0x04, 0x12
        /*0026*/ 	.short	(.L_7 - .L_6)
	.align		4
.L_6:
        /*0028*/ 	.word	index@(triton_per_fused_mean_61)
        /*002c*/ 	.word	0x00000000
.L_7:


//--------------------- .nv.info.triton_per_fused_mean_61 --------------------------
	.section	.nv.info.triton_per_fused_mean_61,"",@"SHT_CUDA_INFO"
	.sectionflags	@""
	.align	4


	//----- nvinfo : EIATTR_CUDA_API_VERSION
	.align		4
        /*0000*/ 	.byte	0x04, 0x37
        /*0002*/ 	.short	(.L_9 - .L_8)
.L_8:
        /*0004*/ 	.word	0x0000007c


	//----- nvinfo : EIATTR_KPARAM_INFO
	.align		4
.L_9:
        /*0008*/ 	.byte	0x04, 0x17
        /*000a*/ 	.short	(.L_11 - .L_10)
.L_10:
        /*000c*/ 	.word	0x00000000
        /*0010*/ 	.short	0x0003
        /*0012*/ 	.short	0x0014
        /*0014*/ 	.byte	0x00, 0xf0, 0x11, 0x00


	//----- nvinfo : EIATTR_KPARAM_INFO
	.align		4
.L_11:
        /*0018*/ 	.byte	0x04, 0x17
        /*001a*/ 	.short	(.L_13 - .L_12)
.L_12:
        /*001c*/ 	.word	0x00000000
        /*0020*/ 	.short	0x0002
        /*0022*/ 	.short	0x0010
        /*0024*/ 	.byte	0x00, 0xf0, 0x11, 0x00


	//----- nvinfo : EIATTR_KPARAM_INFO
	.align		4
.L_13:
        /*0028*/ 	.byte	0x04, 0x17
        /*002a*/ 	.short	(.L_15 - .L_14)
.L_14:
        /*002c*/ 	.word	0x00000000
        /*0030*/ 	.short	0x0001
        /*0032*/ 	.short	0x0008
        /*0034*/ 	.byte	0x00, 0xf4, 0x21, 0x00


	//----- nvinfo : EIATTR_KPARAM_INFO
	.align		4
.L_15:
        /*0038*/ 	.byte	0x04, 0x17
        /*003a*/ 	.short	(.L_17 - .L_16)
.L_16:
        /*003c*/ 	.word	0x00000000
        /*0040*/ 	.short	0x0000
        /*0042*/ 	.short	0x0000
        /*0044*/ 	.byte	0x00, 0xf4, 0x21, 0x00


	//----- nvinfo : EIATTR_SPARSE_MMA_MASK
	.align		4
.L_17:
        /*0048*/ 	.byte	0x03, 0x50
        /*004a*/ 	.short	0x0000


	//----- nvinfo : EIATTR_MAXREG_COUNT
	.align		4
        /*004c*/ 	.byte	0x03, 0x1b
        /*004e*/ 	.short	0x00ff


	//----- nvinfo : EIATTR_COOP_GROUP_MASK_REGIDS
	.align		4
        /*0050*/ 	.byte	0x04, 0x29
        /*0052*/ 	.short	(.L_19 - .L_18)


	//   ....[0]....
.L_18:
        /*0054*/ 	.word	0xffffffff


	//   ....[1]....
        /*0058*/ 	.word	0xffffffff


	//   ....[2]....
        /*005c*/ 	.word	0xffffffff


	//   ....[3]....
        /*0060*/ 	.word	0xffffffff


	//   ....[4]....
        /*0064*/ 	.word	0xffffffff


	//   ....[5]....
        /*0068*/ 	.word	0xffffffff


	//   ....[6]....
        /*006c*/ 	.word	0xffffffff


	//   ....[7]....
        /*0070*/ 	.word	0xffffffff


	//   ....[8]....
        /*0074*/ 	.word	0xffffffff


	//   ....[9]....
        /*0078*/ 	.word	0xffffffff


	//   ....[10]....
        /*007c*/ 	.word	0xffffffff


	//   ....[11]....
        /*0080*/ 	.word	0xffffffff


	//----- nvinfo : EIATTR_COOP_GROUP_INSTR_OFFSETS
	.align		4
.L_19:
        /*0084*/ 	.byte	0x04, 0x28
        /*0086*/ 	.short	(.L_21 - .L_20)


	//   ....[0]....
.L_20:
        /*0088*/ 	.word	0x000003b0


	//   ....[1]....
        /*008c*/ 	.word	0x000003c0


	//   ....[2]....
        /*0090*/ 	.word	0x000003d0


	//   ....[3]....
        /*0094*/ 	.word	0x000003e0


	//   ....[4]....
        /*0098*/ 	.word	0x00000430


	//   ....[5]....
        /*009c*/ 	.word	0x00000440


	//   ....[6]....
        /*00a0*/ 	.word	0x00000450


	//   ....[7]....
        /*00a4*/ 	.word	0x00000460


	//   ....[8]....
        /*00a8*/ 	.word	0x000004b0


	//   ....[9]....
        /*00ac*/ 	.word	0x000004c0


	//   ....[10]....
        /*00b0*/ 	.word	0x000004d0


	//   ....[11]....
        /*00b4*/ 	.word	0x000004e0


	//----- nvinfo : EIATTR_EXIT_INSTR_OFFSETS
	.align		4
.L_21:
        /*00b8*/ 	.byte	0x04, 0x1c
        /*00ba*/ 	.short	(.L_23 - .L_22)


	//   ....[0]....
.L_22:
        /*00bc*/ 	.word	0x000006c0


	//   ....[1]....
        /*00c0*/ 	.word	0x000006f0


	//----- nvinfo : EIATTR_REQNTID
	.align		4
.L_23:
        /*00c4*/ 	.byte	0x04, 0x10
        /*00c6*/ 	.short	(.L_25 - .L_24)
.L_24:
        /*00c8*/ 	.word	0x00000100
        /*00cc*/ 	.word	0x00000001
        /*00d0*/ 	.word	0x00000001


	//----- nvinfo : EIATTR_CBANK_PARAM_SIZE
	.align		4
.L_25:
        /*00d4*/ 	.byte	0x03, 0x19
        /*00d6*/ 	.short	0x0018


	//----- nvinfo : EIATTR_PARAM_CBANK
	.align		4
        /*00d8*/ 	.byte	0x04, 0x0a
        /*00da*/ 	.short	(.L_27 - .L_26)
	.align		4
.L_26:
        /*00dc*/ 	.word	index@(.nv.constant0.triton_per_fused_mean_61)
        /*00e0*/ 	.short	0x0210
        /*00e2*/ 	.short	0x0018


	//----- nvinfo : EIATTR_SW_WAR
	.align		4
.L_27:
        /*00e4*/ 	.byte	0x04, 0x36
        /*00e6*/ 	.short	(.L_29 - .L_28)
.L_28:
        /*00e8*/ 	.word	0x00000008
.L_29:


//--------------------- .nv.callgraph             --------------------------
	.section	.nv.callgraph,"",@"SHT_CUDA_CALLGRAPH"
	.align	4
	.sectionentsize	8
	.align		4
        /*0000*/ 	.word	0x00000000
	.align		4
        /*0004*/ 	.word	0xffffffff
	.align		4
        /*0008*/ 	.word	0x00000000
	.align		4
        /*000c*/ 	.word	0xfffffffe
	.align		4
        /*0010*/ 	.word	0x00000000
	.align		4
        /*0014*/ 	.word	0xfffffffd
	.align		4
        /*0018*/ 	.word	0x00000000
	.align		4
        /*001c*/ 	.word	0xfffffffc


//--------------------- .text.triton_per_fused_mean_61 --------------------------
	.section	.text.triton_per_fused_mean_61,"ax",@progbits
	.sectionflags	@"SHF_BARRIERS=1"
	.align	128
        .global         triton_per_fused_mean_61
        .type           triton_per_fused_mean_61,@function
        .size           triton_per_fused_mean_61,(.L_x_1 - triton_per_fused_mean_61)
        .other          triton_per_fused_mean_61,@"STO_CUDA_ENTRY STV_DEFAULT"
triton_per_fused_mean_61:
.text.triton_per_fused_mean_61:
[----:B------:R-:W0:Y:S02]  /*0000*/  LDC R1, c[0x0][0x28] ;  /* 0x00000a00ff017b82 */ /* 0x000e240000000800 */
[----:B------:R-:W1:Y:S01]  /*0010*/  S2R R0, SR_CTAID.X ;  /* 0x0000000000007919 */ /* 0x000e620000002500 */
[----:B------:R-:W2:Y:S01]  /*0020*/  LDC.64 R4, c[0x0][0x218] ;  /* 0x00008600ff047b82 */ /* 0x000ea20000000a00 */
[----:B------:R-:W-:Y:S02]  /*0030*/  CS2R R8, SRZ ;  /* 0x0000000000087805 */ /* 0x000fe4000001ff00 */
[----:B------:R-:W-:Y:S01]  /*0040*/  CS2R R10, SRZ ;  /* 0x00000000000a7805 */ /* 0x000fe2000001ff00 */
[----:B------:R-:W3:Y:S01]  /*0050*/  S2R R13, SR_TID.X ;  /* 0x00000000000d7919 */ /* 0x000ee20000002100 */
[----:B------:R-:W-:Y:S01]  /*0060*/  ULDC.64 UR6, c[0x0][0x208] ;  /* 0x0000820000067ab9 */ /* 0x000fe20000000a00 */
[----:B-1----:R-:W-:Y:S02]  /*0070*/  IMAD.SHL.U32 R0, R0, 0x80, RZ ;  /* 0x0000008000007824 */ /* 0x002fe400078e00ff */
[----:B---3--:R-:W-:Y:S01]  /*0080*/  IMAD.SHL.U32 R15, R13, 0x4, RZ ;  /* 0x000000040d0f7824 */ /* 0x008fe200078e00ff */
[----:B------:R-:W-:-:S04]  /*0090*/  SHF.R.U32.HI R18, RZ, 0x5, R13 ;  /* 0x00000005ff127819 */ /* 0x000fc8000001160d */
[----:B------:R-:W-:Y:S02]  /*00a0*/  LOP3.LUT R2, R0, 0x7c, R15, 0xf8, !PT ;  /* 0x0000007c00027812 */ /* 0x000fe400078ef80f */
[----:B------:R-:W-:Y:S02]  /*00b0*/  SGXT.U32 R18, R18, 0x3 ;  /* 0x000000031212781a */ /* 0x000fe40000000000 */
[C---:B------:R-:W-:Y:S01]  /*00c0*/  ISETP.GE.AND P0, PT, R2.reuse, 0x9f0, PT ;  /* 0x000009f00200780c */ /* 0x040fe20003f06270 */
[----:B------:R-:W-:-:S05]  /*00d0*/  IMAD.HI R3, R2, 0x19c2d14f, RZ ;  /* 0x19c2d14f02037827 */ /* 0x000fca00078e02ff */
[----:B------:R-:W-:-:S04]  /*00e0*/  SHF.R.U32.HI R6, RZ, 0x1f, R3 ;  /* 0x0000001fff067819 */ /* 0x000fc80000011603 */
[----:B------:R-:W-:-:S05]  /*00f0*/  LEA.HI.SX32 R3, R3, R6, 0x1a ;  /* 0x0000000603037211 */ /* 0x000fca00078fd2ff */
[----:B------:R-:W-:-:S04]  /*0100*/  IMAD R7, R3, -0x27c, R2 ;  /* 0xfffffd8403077824 */ /* 0x000fc800078e0202 */
[----:B------:R-:W-:-:S04]  /*0110*/  IMAD R6, R18, 0x27c, R7 ;  /* 0x0000027c12067824 */ /* 0x000fc800078e0207 */
[----:B------:R-:W-:Y:S01]  /*0120*/  IMAD R3, R3, 0x27c0, R6 ;  /* 0x000027c003037824 */ /* 0x000fe200078e0206 */
[----:B------:R-:W-:-:S03]  /*0130*/  CS2R R6, SRZ ;  /* 0x0000000000067805 */ /* 0x000fc6000001ff00 */
[C---:B------:R-:W-:Y:S02]  /*0140*/  VIADD R21, R3.reuse, 0x13e0 ;  /* 0x000013e003157836 */ /* 0x040fe40000000000 */
[----:B--2---:R-:W-:-:S04]  /*0150*/  IMAD.WIDE R2, R3, 0x4, R4 ;  /* 0x0000000403027825 */ /* 0x004fc800078e0204 */
[----:B------:R-:W-:Y:S01]  /*0160*/  IMAD.WIDE R20, R21, 0x4, R4 ;  /* 0x0000000415147825 */ /* 0x000fe200078e0204 */
[----:B------:R-:W-:-:S04]  /*0170*/  CS2R R4, SRZ ;  /* 0x0000000000047805 */ /* 0x000fc8000001ff00 */
[----:B------:R-:W2:Y:S04]  /*0180*/  @!P0 LDG.E.128 R8, desc[UR6][R20.64] ;  /* 0x0000000614088981 */ /* 0x000ea8000c1e1d00 */
[----:B------:R1:W3:Y:S01]  /*0190*/  @!P0 LDG.E.128 R4, desc[UR6][R2.64] ;  /* 0x0000000602048981 */ /* 0x0002e2000c1e1d00 */
[----:B------:R-:W4:Y:S01]  /*01a0*/  S2UR UR5, SR_CgaCtaId ;  /* 0x00000000000579c3 */ /* 0x000f220000008800 */
[----:B------:R-:W-:Y:S01]  /*01b0*/  UMOV UR4, 0x400 ;  /* 0x0000040000047882 */ /* 0x000fe20000000000 */
[----:B------:R-:W-:Y:S01]  /*01c0*/  IMAD.SHL.U32 R18, R18, 0x4, RZ ;  /* 0x0000000412127824 */ /* 0x000fe200078e00ff */
[----:B-1----:R-:W-:-:S05]  /*01d0*/  LOP3.LUT R2, R15, 0x7c, RZ, 0xc0, !PT ;  /* 0x0000007c0f027812 */ /* 0x002fca00078ec0ff */
[----:B------:R-:W-:-:S05]  /*01e0*/  IMAD.SHL.U32 R3, R2, 0x20, RZ ;  /* 0x0000002002037824 */ /* 0x000fca00078e00ff */
[----:B------:R-:W-:Y:S01]  /*01f0*/  LOP3.LUT R18, R3, R18, RZ, 0xfc, !PT ;  /* 0x0000001203127212 */ /* 0x000fe200078efcff */
[----:B----4-:R-:W-:Y:S01]  /*0200*/  UPRMT UR4, UR5, 0x654, UR4 ;  /* 0x0000065405047896 */ /* 0x010fe20008000004 */
[----:B------:R-:W-:Y:S02]  /*0210*/  ISETP.GE.AND P1, PT, R13, 0x400, PT ;  /* 0x000004000d00780c */ /* 0x000fe40003f26270 */
[----:B--2---:R-:W-:Y:S02]  /*0220*/  SEL R8, R8, RZ, !P0 ;  /* 0x000000ff08087207 */ /* 0x004fe40004000000 */
[----:B---3--:R-:W-:Y:S02]  /*0230*/  SEL R19, R4, RZ, !P0 ;  /* 0x000000ff04137207 */ /* 0x008fe40004000000 */
[----:B------:R-:W-:Y:S02]  /*0240*/  SEL R4, R5, RZ, !P0 ;  /* 0x000000ff05047207 */ /* 0x000fe40004000000 */
[----:B------:R-:W-:-:S02]  /*0250*/  SEL R5, R6, RZ, !P0 ;  /* 0x000000ff06057207 */ /* 0x000fc40004000000 */
[----:B------:R-:W-:Y:S02]  /*0260*/  SEL R9, R9, RZ, !P0 ;  /* 0x000000ff09097207 */ /* 0x000fe40004000000 */
[----:B------:R-:W-:Y:S02]  /*0270*/  SEL R10, R10, RZ, !P0 ;  /* 0x000000ff0a0a7207 */ /* 0x000fe40004000000 */
[----:B------:R-:W-:Y:S02]  /*0280*/  SEL R11, R11, RZ, !P0 ;  /* 0x000000ff0b0b7207 */ /* 0x000fe40004000000 */
[----:B------:R-:W-:Y:S01]  /*0290*/  SEL R6, R7, RZ, !P0 ;  /* 0x000000ff07067207 */ /* 0x000fe20004000000 */
[----:B------:R-:W-:Y:S01]  /*02a0*/  FADD R8, R19, R8 ;  /* 0x0000000813087221 */ /* 0x000fe20000000000 */
[----:B------:R-:W-:Y:S01]  /*02b0*/  FADD R9, R4, R9 ;  /* 0x0000000904097221 */ /* 0x000fe20000000000 */
[----:B------:R-:W-:Y:S02]  /*02c0*/  FADD R10, R5, R10 ;  /* 0x0000000a050a7221 */ /* 0x000fe40000000000 */
[----:B------:R-:W-:Y:S01]  /*02d0*/  FADD R11, R6, R11 ;  /* 0x0000000b060b7221 */ /* 0x000fe20000000000 */
[----:B------:R-:W-:-:S02]  /*02e0*/  SEL R5, R8, RZ, !P0 ;  /* 0x000000ff08057207 */ /* 0x000fc40004000000 */
[----:B------:R-:W-:Y:S02]  /*02f0*/  SEL R9, R9, RZ, !P0 ;  /* 0x000000ff09097207 */ /* 0x000fe40004000000 */
[----:B------:R-:W-:Y:S02]  /*0300*/  SEL R7, R10, RZ, !P0 ;  /* 0x000000ff0a077207 */ /* 0x000fe40004000000 */
[----:B------:R-:W-:Y:S01]  /*0310*/  SEL R11, R11, RZ, !P0 ;  /* 0x000000ff0b0b7207 */ /* 0x000fe20004000000 */
[----:B------:R-:W-:Y:S04]  /*0320*/  STS [R18+UR4], R5 ;  /* 0x0000000512007988 */ /* 0x000fe80008000804 */
[----:B------:R-:W-:Y:S04]  /*0330*/  STS [R18+UR4+0x20], R9 ;  /* 0x0000200912007988 */ /* 0x000fe80008000804 */
[----:B------:R-:W-:Y:S04]  /*0340*/  STS [R18+UR4+0x40], R7 ;  /* 0x0000400712007988 */ /* 0x000fe80008000804 */
[----:B------:R-:W-:Y:S01]  /*0350*/  STS [R18+UR4+0x60], R11 ;  /* 0x0000600b12007988 */ /* 0x000fe20008000804 */
[----:B------:R-:W-:Y:S06]  /*0360*/  BAR.SYNC.DEFER_BLOCKING 0x0 ;  /* 0x0000000000007b1d */ /* 0x000fec0000010000 */
[----:B------:R-:W1:Y:S04]  /*0370*/  @!P1 LDS R16, [R15+UR4] ;  /* 0x000000040f109984 */ /* 0x000e680008000800 */
[----:B------:R-:W2:Y:S04]  /*0380*/  @!P1 LDS R12, [R15+UR4+0x400] ;  /* 0x000400040f0c9984 */ /* 0x000ea80008000800 */
[----:B------:R-:W3:Y:S04]  /*0390*/  @!P1 LDS R14, [R15+UR4+0x800] ;  /* 0x000800040f0e9984 */ /* 0x000ee80008000800 */
[----:B------:R-:W4:Y:S04]  /*03a0*/  @!P1 LDS R17, [R15+UR4+0xc00] ;  /* 0x000c00040f119984 */ /* 0x000f280008000800 */
[----:B-1----:R-:W1:Y:S04]  /*03b0*/  SHFL.BFLY PT, R19, R16, 0x4, 0x1f ;  /* 0x0c801f0010137f89 */ /* 0x002e6800000e0000 */
[----:B--2---:R-:W2:Y:S04]  /*03c0*/  SHFL.BFLY PT, R21, R12, 0x4, 0x1f ;  /* 0x0c801f000c157f89 */ /* 0x004ea800000e0000 */
[----:B---3--:R-:W3:Y:S04]  /*03d0*/  SHFL.BFLY PT, R5, R14, 0x4, 0x1f ;  /* 0x0c801f000e057f89 */ /* 0x008ee800000e0000 */
[----:B----4-:R-:W4:Y:S01]  /*03e0*/  SHFL.BFLY PT, R4, R17, 0x4, 0x1f ;  /* 0x0c801f0011047f89 */ /* 0x010f2200000e0000 */
[----:B-1----:R-:W-:Y:S01]  /*03f0*/  FADD R19, R16, R19 ;  /* 0x0000001310137221 */ /* 0x002fe20000000000 */
[----:B--2---:R-:W-:Y:S01]  /*0400*/  FADD R21, R12, R21 ;  /* 0x000000150c157221 */ /* 0x004fe20000000000 */
[----:B---3--:R-:W-:Y:S01]  /*0410*/  FADD R8, R14, R5 ;  /* 0x000000050e087221 */ /* 0x008fe20000000000 */
[----:B----4-:R-:W-:-:S03]  /*0420*/  FADD R10, R17, R4 ;  /* 0x00000004110a7221 */ /* 0x010fc60000000000 */
[----:B------:R-:W1:Y:S04]  /*0430*/  SHFL.BFLY PT, R6, R21, 0x2, 0x1f ;  /* 0x0c401f0015067f89 */ /* 0x000e6800000e0000 */
[----:B------:R-:W2:Y:S04]  /*0440*/  SHFL.BFLY PT, R4, R19, 0x2, 0x1f ;  /* 0x0c401f0013047f89 */ /* 0x000ea800000e0000 */
[----:B------:R-:W3:Y:S04]  /*0450*/  SHFL.BFLY PT, R5, R8, 0x2, 0x1f ;  /* 0x0c401f0008057f89 */ /* 0x000ee800000e0000 */
[----:B------:R-:W4:Y:S01]  /*0460*/  SHFL.BFLY PT, R7, R10, 0x2, 0x1f ;  /* 0x0c401f000a077f89 */ /* 0x000f2200000e0000 */
        /* <DEDUP_REMOVED lines=8> */
[----:B------:R-:W-:-:S04]  /*04f0*/  LOP3.LUT P0, RZ, R13, 0x7, RZ, 0xc0, !PT ;  /* 0x000000070dff7812 */ /* 0x000fc8000780c0ff */
[----:B------:R-:W-:Y:S01]  /*0500*/  ISETP.LT.AND P0, PT, R13, 0x400, !P0 ;  /* 0x000004000d00780c */ /* 0x000fe20004701270 */
[----:B-1----:R-:W-:Y:S01]  /*0510*/  FADD R10, R4, R5 ;  /* 0x00000005040a7221 */ /* 0x002fe20000000000 */
[----:B--2---:R-:W-:Y:S01]  /*0520*/  FADD R12, R6, R7 ;  /* 0x00000007060c7221 */ /* 0x004fe20000000000 */
[----:B---3--:R-:W-:Y:S01]  /*0530*/  FADD R14, R9, R14 ;  /* 0x0000000e090e7221 */ /* 0x008fe20000000000 */
[----:B----4-:R-:W-:-:S09]  /*0540*/  FADD R16, R11, R16 ;  /* 0x000000100b107221 */ /* 0x010fd20000000000 */
[----:B------:R1:W-:Y:S04]  /*0550*/  @P0 STS [R15+UR4], R10 ;  /* 0x0000000a0f000988 */ /* 0x0003e80008000804 */
[----:B------:R-:W-:Y:S04]  /*0560*/  @P0 STS [R15+UR4+0x400], R12 ;  /* 0x0004000c0f000988 */ /* 0x000fe80008000804 */
[----:B------:R-:W-:Y:S04]  /*0570*/  @P0 STS [R15+UR4+0x800], R14 ;  /* 0x0008000e0f000988 */ /* 0x000fe80008000804 */
[----:B------:R-:W-:Y:S01]  /*0580*/  @P0 STS [R15+UR4+0xc00], R16 ;  /* 0x000c00100f000988 */ /* 0x000fe20008000804 */
[----:B------:R-:W-:Y:S06]  /*0590*/  BAR.SYNC.DEFER_BLOCKING 0x0 ;  /* 0x0000000000007b1d */ /* 0x000fec0000010000 */
[----:B------:R-:W-:Y:S04]  /*05a0*/  LDS R4, [R3+UR4] ;  /* 0x0000000403047984 */ /* 0x000fe80008000800 */
[----:B------:R-:W-:Y:S04]  /*05b0*/  LDS R5, [R3+UR4+0x20] ;  /* 0x0000200403057984 */ /* 0x000fe80008000800 */
[----:B------:R-:W-:Y:S04]  /*05c0*/  LDS R6, [R3+UR4+0x40] ;  /* 0x0000400403067984 */ /* 0x000fe80008000800 */
[----:B------:R-:W2:Y:S01]  /*05d0*/  LDS R7, [R3+UR4+0x60] ;  /* 0x0000600403077984 */ /* 0x000ea20008000800 */
[----:B------:R-:W-:-:S04]  /*05e0*/  VIADD R9, R3, UR4 ;  /* 0x0000000403097c36 */ /* 0x000fc80008000000 */
[----:B-1----:R-:W-:Y:S01]  /*05f0*/  IMAD R10, R2, -0x1c, R9 ;  /* 0xffffffe4020a7824 */ /* 0x002fe200078e0209 */
[----:B------:R-:W-:Y:S01]  /*0600*/  BAR.SYNC.DEFER_BLOCKING 0x0 ;  /* 0x0000000000007b1d */ /* 0x000fe20000010000 */
[----:B------:R-:W-:-:S04]  /*0610*/  LOP3.LUT R8, R13, 0x7f, RZ, 0xc0, !PT ;  /* 0x0000007f0d087812 */ /* 0x000fc800078ec0ff */
[----:B------:R-:W-:-:S03]  /*0620*/  LEA R11, R8, UR4, 0x2 ;  /* 0x00000004080b7c11 */ /* 0x000fc6000f8e10ff */
[----:B------:R-:W1:Y:S01]  /*0630*/  LDC.64 R8, c[0x0][0x210] ;  /* 0x00008400ff087b82 */ /* 0x000e620000000a00 */
[----:B--2---:R2:W-:Y:S07]  /*0640*/  STS.128 [R10], R4 ;  /* 0x000000040a007388 */ /* 0x0045ee0000000c00 */
[----:B------:R-:W-:Y:S01]  /*0650*/  BAR.SYNC.DEFER_BLOCKING 0x0 ;  /* 0x0000000000007b1d */ /* 0x000fe20000010000 */
[----:B------:R-:W-:Y:S02]  /*0660*/  LOP3.LUT P0, RZ, R13, 0x80, RZ, 0xc0, !PT ;  /* 0x000000800dff7812 */ /* 0x000fe4000780c0ff */
[----:B------:R-:W-:-:S04]  /*0670*/  LOP3.LUT R3, R0, 0x7f, R13, 0xf8, !PT ;  /* 0x0000007f00037812 */ /* 0x000fc800078ef80d */
[C---:B------:R-:W-:Y:S01]  /*0680*/  ISETP.LT.AND P0, PT, R3.reuse, 0x9f0, !P0 ;  /* 0x000009f00300780c */ /* 0x040fe20004701270 */
[----:B------:R-:W3:Y:S01]  /*0690*/  LDS R11, [R11] ;  /* 0x000000000b0b7984 */ /* 0x000ee20000000800 */
[----:B-1----:R-:W-:Y:S01]  /*06a0*/  IMAD.WIDE R2, R3, 0x4, R8 ;  /* 0x0000000403027825 */ /* 0x002fe200078e0208 */
[----:B------:R-:W-:Y:S10]  /*06b0*/  BAR.SYNC.DEFER_BLOCKING 0x0 ;  /* 0x0000000000007b1d */ /* 0x000ff40000010000 */
[----:B--2---:R-:W-:Y:S05]  /*06c0*/  @!P0 EXIT ;  /* 0x000000000000894d */ /* 0x004fea0003800000 */
[----:B---3--:R-:W-:-:S05]  /*06d0*/  FMUL R11, R11, 0.0625 ;  /* 0x3d8000000b0b7820 */ /* 0x008fca0000400000 */
[----:B------:R-:W-:Y:S01]  /*06e0*/  STG.E desc[UR6][R2.64], R11 ;  /* 0x0000000b02007986 */ /* 0x000fe2000c101906 */
[----:B------:R-:W-:Y:S05]  /*06f0*/  EXIT ;  /* 0x000000000000794d */ /* 0x000fea0003800000 */
.L_x_0:
[----:B------:R-:W-:-:S00]  /*0700*/  BRA `(.L_x_0) ;  /* 0xfffffffc00fc7947 */ /* 0x000fc0000383ffff */
[----:B------:R-:W-:-:S00]  /*0710*/  NOP ;  /* 0x0000000000007918 */ /* 0x000fc00000000000 */
        /* <DEDUP_REMOVED lines=14> */
.L_x_1:


//--------------------- .nv.shared.triton_per_fused_mean_61 --------------------------
	.section	.nv.shared.triton_per_fused_mean_61,"aw",@nobits
	.sectionflags	@""
	.align	16
	.zero		1024


//--------------------- .nv.constant0.triton_per_fused_mean_61 --------------------------
	.section	.nv.constant0.triton_per_fused_mean_61,"a",@progbits
	.sectionflags	@""
	.align	4
.nv.constant0.triton_per_fused_mean_61:
	.zero		552
